//
// Generated by NVIDIA NVVM Compiler
//
// Compiler Build ID: CL-36424714
// Cuda compilation tools, release 13.0, V13.0.88
// Based on NVVM 20.0.0
//

.version 9.0
.target sm_100
.address_size 64

	// .globl	_Z11matchPointsP5PointS0_Pii

.visible .entry _Z11matchPointsP5PointS0_Pii(
	.param .u64 .ptr .align 1 _Z11matchPointsP5PointS0_Pii_param_0,
	.param .u64 .ptr .align 1 _Z11matchPointsP5PointS0_Pii_param_1,
	.param .u64 .ptr .align 1 _Z11matchPointsP5PointS0_Pii_param_2,
	.param .u32 _Z11matchPointsP5PointS0_Pii_param_3
)
{
	.reg .pred 	%p<26>;
	.reg .b32 	%r<71>;
	.reg .b32 	%f<132>;
	.reg .b64 	%rd<21>;

	ld.param.u64 	%rd5, [_Z11matchPointsP5PointS0_Pii_param_0];
	ld.param.u64 	%rd7, [_Z11matchPointsP5PointS0_Pii_param_1];
	ld.param.u64 	%rd6, [_Z11matchPointsP5PointS0_Pii_param_2];
	ld.param.u32 	%r24, [_Z11matchPointsP5PointS0_Pii_param_3];
	cvta.to.global.u64 	%rd1, %rd7;
	mov.u32 	%r25, %ctaid.x;
	mov.u32 	%r26, %ntid.x;
	mov.u32 	%r27, %tid.x;
	mad.lo.s32 	%r1, %r25, %r26, %r27;
	setp.ge.s32 	%p1, %r1, %r24;
	@%p1 bra 	$L__BB0_14;
	setp.lt.s32 	%p2, %r24, 1;
	mov.b32 	%r70, -1;
	@%p2 bra 	$L__BB0_13;
	cvta.to.global.u64 	%rd8, %rd5;
	mul.wide.s32 	%rd9, %r1, 8;
	add.s64 	%rd10, %rd8, %rd9;
	ld.global.f32 	%f1, [%rd10];
	ld.global.f32 	%f2, [%rd10+4];
	and.b32  	%r2, %r24, 7;
	setp.lt.u32 	%p3, %r24, 8;
	mov.f32 	%f129, 0f7F7FFFFF;
	mov.b32 	%r70, -1;
	mov.b32 	%r65, 0;
	@%p3 bra 	$L__BB0_5;
	and.b32  	%r65, %r24, 2147483640;
	add.s64 	%rd20, %rd1, 32;
	mov.f32 	%f129, 0f7F7FFFFF;
	mov.b32 	%r70, -1;
	mov.b32 	%r59, 0;
$L__BB0_4:
	.pragma "nounroll";
	ld.global.f32 	%f12, [%rd20+-32];
	sub.f32 	%f13, %f1, %f12;
	ld.global.f32 	%f14, [%rd20+-28];
	sub.f32 	%f15, %f2, %f14;
	mul.f32 	%f16, %f15, %f15;
	fma.rn.f32 	%f17, %f13, %f13, %f16;
	sqrt.rn.f32 	%f18, %f17;
	setp.lt.f32 	%p4, %f18, %f129;
	selp.f32 	%f19, %f18, %f129, %p4;
	selp.b32 	%r34, %r59, %r70, %p4;
	ld.global.f32 	%f20, [%rd20+-24];
	sub.f32 	%f21, %f1, %f20;
	ld.global.f32 	%f22, [%rd20+-20];
	sub.f32 	%f23, %f2, %f22;
	mul.f32 	%f24, %f23, %f23;
	fma.rn.f32 	%f25, %f21, %f21, %f24;
	sqrt.rn.f32 	%f26, %f25;
	setp.lt.f32 	%p5, %f26, %f19;
	selp.f32 	%f27, %f26, %f19, %p5;
	add.s32 	%r35, %r59, 1;
	selp.b32 	%r36, %r35, %r34, %p5;
	ld.global.f32 	%f28, [%rd20+-16];
	sub.f32 	%f29, %f1, %f28;
	ld.global.f32 	%f30, [%rd20+-12];
	sub.f32 	%f31, %f2, %f30;
	mul.f32 	%f32, %f31, %f31;
	fma.rn.f32 	%f33, %f29, %f29, %f32;
	sqrt.rn.f32 	%f34, %f33;
	setp.lt.f32 	%p6, %f34, %f27;
	selp.f32 	%f35, %f34, %f27, %p6;
	add.s32 	%r37, %r59, 2;
	selp.b32 	%r38, %r37, %r36, %p6;
	ld.global.f32 	%f36, [%rd20+-8];
	sub.f32 	%f37, %f1, %f36;
	ld.global.f32 	%f38, [%rd20+-4];
	sub.f32 	%f39, %f2, %f38;
	mul.f32 	%f40, %f39, %f39;
	fma.rn.f32 	%f41, %f37, %f37, %f40;
	sqrt.rn.f32 	%f42, %f41;
	setp.lt.f32 	%p7, %f42, %f35;
	selp.f32 	%f43, %f42, %f35, %p7;
	add.s32 	%r39, %r59, 3;
	selp.b32 	%r40, %r39, %r38, %p7;
	ld.global.f32 	%f44, [%rd20];
	sub.f32 	%f45, %f1, %f44;
	ld.global.f32 	%f46, [%rd20+4];
	sub.f32 	%f47, %f2, %f46;
	mul.f32 	%f48, %f47, %f47;
	fma.rn.f32 	%f49, %f45, %f45, %f48;
	sqrt.rn.f32 	%f50, %f49;
	setp.lt.f32 	%p8, %f50, %f43;
	selp.f32 	%f51, %f50, %f43, %p8;
	add.s32 	%r41, %r59, 4;
	selp.b32 	%r42, %r41, %r40, %p8;
	ld.global.f32 	%f52, [%rd20+8];
	sub.f32 	%f53, %f1, %f52;
	ld.global.f32 	%f54, [%rd20+12];
	sub.f32 	%f55, %f2, %f54;
	mul.f32 	%f56, %f55, %f55;
	fma.rn.f32 	%f57, %f53, %f53, %f56;
	sqrt.rn.f32 	%f58, %f57;
	setp.lt.f32 	%p9, %f58, %f51;
	selp.f32 	%f59, %f58, %f51, %p9;
	add.s32 	%r43, %r59, 5;
	selp.b32 	%r44, %r43, %r42, %p9;
	ld.global.f32 	%f60, [%rd20+16];
	sub.f32 	%f61, %f1, %f60;
	ld.global.f32 	%f62, [%rd20+20];
	sub.f32 	%f63, %f2, %f62;
	mul.f32 	%f64, %f63, %f63;
	fma.rn.f32 	%f65, %f61, %f61, %f64;
	sqrt.rn.f32 	%f66, %f65;
	setp.lt.f32 	%p10, %f66, %f59;
	selp.f32 	%f67, %f66, %f59, %p10;
	add.s32 	%r45, %r59, 6;
	selp.b32 	%r46, %r45, %r44, %p10;
	ld.global.f32 	%f68, [%rd20+24];
	sub.f32 	%f69, %f1, %f68;
	ld.global.f32 	%f70, [%rd20+28];
	sub.f32 	%f71, %f2, %f70;
	mul.f32 	%f72, %f71, %f71;
	fma.rn.f32 	%f73, %f69, %f69, %f72;
	sqrt.rn.f32 	%f74, %f73;
	setp.lt.f32 	%p11, %f74, %f67;
	selp.f32 	%f129, %f74, %f67, %p11;
	add.s32 	%r47, %r59, 7;
	selp.b32 	%r70, %r47, %r46, %p11;
	add.s64 	%rd20, %rd20, 64;
	add.s32 	%r59, %r59, 8;
	setp.ne.s32 	%p12, %r59, %r65;
	@%p12 bra 	$L__BB0_4;
$L__BB0_5:
	setp.eq.s32 	%p13, %r2, 0;
	@%p13 bra 	$L__BB0_13;
	and.b32  	%r11, %r24, 3;
	setp.lt.u32 	%p14, %r2, 4;
	@%p14 bra 	$L__BB0_8;
	mul.wide.u32 	%rd11, %r65, 8;
	add.s64 	%rd12, %rd1, %rd11;
	ld.global.f32 	%f75, [%rd12];
	sub.f32 	%f76, %f1, %f75;
	ld.global.f32 	%f77, [%rd12+4];
	sub.f32 	%f78, %f2, %f77;
	mul.f32 	%f79, %f78, %f78;
	fma.rn.f32 	%f80, %f76, %f76, %f79;
	sqrt.rn.f32 	%f81, %f80;
	setp.lt.f32 	%p15, %f81, %f129;
	selp.f32 	%f82, %f81, %f129, %p15;
	selp.b32 	%r49, %r65, %r70, %p15;
	add.s32 	%r50, %r65, 1;
	ld.global.f32 	%f83, [%rd12+8];
	sub.f32 	%f84, %f1, %f83;
	ld.global.f32 	%f85, [%rd12+12];
	sub.f32 	%f86, %f2, %f85;
	mul.f32 	%f87, %f86, %f86;
	fma.rn.f32 	%f88, %f84, %f84, %f87;
	sqrt.rn.f32 	%f89, %f88;
	setp.lt.f32 	%p16, %f89, %f82;
	selp.f32 	%f90, %f89, %f82, %p16;
	selp.b32 	%r51, %r50, %r49, %p16;
	add.s32 	%r52, %r65, 2;
	ld.global.f32 	%f91, [%rd12+16];
	sub.f32 	%f92, %f1, %f91;
	ld.global.f32 	%f93, [%rd12+20];
	sub.f32 	%f94, %f2, %f93;
	mul.f32 	%f95, %f94, %f94;
	fma.rn.f32 	%f96, %f92, %f92, %f95;
	sqrt.rn.f32 	%f97, %f96;
	setp.lt.f32 	%p17, %f97, %f90;
	selp.f32 	%f98, %f97, %f90, %p17;
	selp.b32 	%r53, %r52, %r51, %p17;
	add.s32 	%r54, %r65, 3;
	ld.global.f32 	%f99, [%rd12+24];
	sub.f32 	%f100, %f1, %f99;
	ld.global.f32 	%f101, [%rd12+28];
	sub.f32 	%f102, %f2, %f101;
	mul.f32 	%f103, %f102, %f102;
	fma.rn.f32 	%f104, %f100, %f100, %f103;
	sqrt.rn.f32 	%f105, %f104;
	setp.lt.f32 	%p18, %f105, %f98;
	selp.f32 	%f129, %f105, %f98, %p18;
	selp.b32 	%r70, %r54, %r53, %p18;
	add.s32 	%r65, %r65, 4;
$L__BB0_8:
	setp.eq.s32 	%p19, %r11, 0;
	@%p19 bra 	$L__BB0_13;
	setp.eq.s32 	%p20, %r11, 1;
	@%p20 bra 	$L__BB0_11;
	mul.wide.u32 	%rd13, %r65, 8;
	add.s64 	%rd14, %rd1, %rd13;
	ld.global.f32 	%f106, [%rd14];
	sub.f32 	%f107, %f1, %f106;
	ld.global.f32 	%f108, [%rd14+4];
	sub.f32 	%f109, %f2, %f108;
	mul.f32 	%f110, %f109, %f109;
	fma.rn.f32 	%f111, %f107, %f107, %f110;
	sqrt.rn.f32 	%f112, %f111;
	setp.lt.f32 	%p21, %f112, %f129;
	selp.f32 	%f113, %f112, %f129, %p21;
	selp.b32 	%r56, %r65, %r70, %p21;
	add.s32 	%r57, %r65, 1;
	ld.global.f32 	%f114, [%rd14+8];
	sub.f32 	%f115, %f1, %f114;
	ld.global.f32 	%f116, [%rd14+12];
	sub.f32 	%f117, %f2, %f116;
	mul.f32 	%f118, %f117, %f117;
	fma.rn.f32 	%f119, %f115, %f115, %f118;
	sqrt.rn.f32 	%f120, %f119;
	setp.lt.f32 	%p22, %f120, %f113;
	selp.f32 	%f129, %f120, %f113, %p22;
	selp.b32 	%r70, %r57, %r56, %p22;
	add.s32 	%r65, %r65, 2;
$L__BB0_11:
	and.b32  	%r58, %r24, 1;
	setp.eq.b32 	%p23, %r58, 1;
	not.pred 	%p24, %p23;
	@%p24 bra 	$L__BB0_13;
	mul.wide.u32 	%rd15, %r65, 8;
	add.s64 	%rd16, %rd1, %rd15;
	ld.global.f32 	%f121, [%rd16];
	sub.f32 	%f122, %f1, %f121;
	ld.global.f32 	%f123, [%rd16+4];
	sub.f32 	%f124, %f2, %f123;
	mul.f32 	%f125, %f124, %f124;
	fma.rn.f32 	%f126, %f122, %f122, %f125;
	sqrt.rn.f32 	%f127, %f126;
	setp.lt.f32 	%p25, %f127, %f129;
	selp.b32 	%r70, %r65, %r70, %p25;
$L__BB0_13:
	cvta.to.global.u64 	%rd17, %rd6;
	mul.wide.s32 	%rd18, %r1, 4;
	add.s64 	%rd19, %rd17, %rd18;
	st.global.u32 	[%rd19], %r70;
$L__BB0_14:
	ret;

}


// ===== COMPILED SASS (sm_100) =====

	.target	sm_100

	.elftype	@"ET_EXEC"


//--------------------- .note.nv.tkinfo           --------------------------
	.section	.note.nv.tkinfo,"",@"SHT_NOTE"
	.sectionflags	@"SHF_NOTE_NV_TKINFO"
	.tkinfo
        /*0018*/ 	.word	0x00000002
        /*0030*/ 	.string	""
        /*0030*/ 	.string	"ptxas"
        /*0030*/ 	.string	"Cuda compilation tools, release 13.0, V13.0.88"
        /*0030*/ 	.string	"Build cuda_13.0.r13.0/compiler.36424714_0"
        /*0030*/ 	.string	"-arch sm_100 -m 64 "



//--------------------- .note.nv.cuinfo           --------------------------
	.section	.note.nv.cuinfo,"",@"SHT_NOTE"
	.sectionflags	@"SHF_NOTE_NV_CUINFO"
        /*0018*/ 	.short	0x0002
        /*001a*/ 	.short	0x0064
        /*001c*/ 	.short	0x0082
	.zero		2


//--------------------- .nv.info                  --------------------------
	.section	.nv.info,"",@"SHT_CUDA_INFO"
	.align	4


	//----- nvinfo : EIATTR_REGCOUNT
	.align		4
        /*0000*/ 	.byte	0x04, 0x2f
        /*0002*/ 	.short	(.L_1 - .L_0)
	.align		4
.L_0:
        /*0004*/ 	.word	index@(_Z11matchPointsP5PointS0_Pii)
        /*0008*/ 	.word	0x00000015


	//----- nvinfo : EIATTR_FRAME_SIZE
	.align		4
.L_1:
        /*000c*/ 	.byte	0x04, 0x11
        /*000e*/ 	.short	(.L_3 - .L_2)
	.align		4
.L_2:
        /*0010*/ 	.word	index@($__internal_0_$__cuda_sm20_sqrt_rn_f32_slowpath)
        /*0014*/ 	.word	0x00000000


	//----- nvinfo : EIATTR_FRAME_SIZE
	.align		4
.L_3:
        /*0018*/ 	.byte	0x04, 0x11
        /*001a*/ 	.short	(.L_5 - .L_4)
	.align		4
.L_4:
        /*001c*/ 	.word	index@(_Z11matchPointsP5PointS0_Pii)
        /*0020*/ 	.word	0x00000000


	//----- nvinfo : EIATTR_MIN_STACK_SIZE
	.align		4
.L_5:
        /*0024*/ 	.byte	0x04, 0x12
        /*0026*/ 	.short	(.L_7 - .L_6)
	.align		4
.L_6:
        /*0028*/ 	.word	index@(_Z11matchPointsP5PointS0_Pii)
        /*002c*/ 	.word	0x00000000
.L_7:


//--------------------- .nv.compat                --------------------------
	.section	.nv.compat,"",@"SHT_CUDA_COMPAT_INFO"
	.align	4
        /*0000*/ 	.byte	0x02, 0x09, 0x00, 0x00, 0x02, 0x02, 0x01, 0x00, 0x02, 0x05, 0x05, 0x00, 0x03, 0x07, 0x01, 0x01
        /*0010*/ 	.byte	0x02, 0x03, 0x00, 0x00, 0x02, 0x06, 0x01, 0x00, 0x04, 0x0b, 0x08, 0x00, 0x01, 0x00, 0x00, 0x00
        /*0020*/ 	.byte	0x00, 0x00, 0x00, 0x00


//--------------------- .nv.info._Z11matchPointsP5PointS0_Pii --------------------------
	.section	.nv.info._Z11matchPointsP5PointS0_Pii,"",@"SHT_CUDA_INFO"
	.sectionflags	@""
	.align	4


	//----- nvinfo : EIATTR_CUDA_API_VERSION
	.align		4
        /*0000*/ 	.byte	0x04, 0x37
        /*0002*/ 	.short	(.L_9 - .L_8)
.L_8:
        /*0004*/ 	.word	0x00000082


	//----- nvinfo : EIATTR_KPARAM_INFO
	.align		4
.L_9:
        /*0008*/ 	.byte	0x04, 0x17
        /*000a*/ 	.short	(.L_11 - .L_10)
.L_10:
        /*000c*/ 	.word	0x00000000
        /*0010*/ 	.short	0x0003
        /*0012*/ 	.short	0x0018
        /*0014*/ 	.byte	0x00, 0xf0, 0x11, 0x00


	//----- nvinfo : EIATTR_KPARAM_INFO
	.align		4
.L_11:
        /*0018*/ 	.byte	0x04, 0x17
        /*001a*/ 	.short	(.L_13 - .L_12)
.L_12:
        /*001c*/ 	.word	0x00000000
        /*0020*/ 	.short	0x0002
        /*0022*/ 	.short	0x0010
        /*0024*/ 	.byte	0x00, 0xf5, 0x21, 0x00


	//----- nvinfo : EIATTR_KPARAM_INFO
	.align		4
.L_13:
        /*0028*/ 	.byte	0x04, 0x17
        /*002a*/ 	.short	(.L_15 - .L_14)
.L_14:
        /*002c*/ 	.word	0x00000000
        /*0030*/ 	.short	0x0001
        /*0032*/ 	.short	0x0008
        /*0034*/ 	.byte	0x00, 0xf5, 0x21, 0x00


	//----- nvinfo : EIATTR_KPARAM_INFO
	.align		4
.L_15:
        /*0038*/ 	.byte	0x04, 0x17
        /*003a*/ 	.short	(.L_17 - .L_16)
.L_16:
        /*003c*/ 	.word	0x00000000
        /*0040*/ 	.short	0x0000
        /*0042*/ 	.short	0x0000
        /*0044*/ 	.byte	0x00, 0xf5, 0x21, 0x00


	//----- nvinfo : EIATTR_SPARSE_MMA_MASK
	.align		4
.L_17:
        /*0048*/ 	.byte	0x03, 0x50
        /*004a*/ 	.short	0x0000


	//----- nvinfo : EIATTR_MAXREG_COUNT
	.align		4
        /*004c*/ 	.byte	0x03, 0x1b
        /*004e*/ 	.short	0x00ff


	//----- nvinfo : EIATTR_MERCURY_ISA_VERSION
	.align		4
        /*0050*/ 	.byte	0x03, 0x5f
        /*0052*/ 	.short	0x0101


	//----- nvinfo : EIATTR_VRC_CTA_INIT_COUNT
	.align		4
        /*0054*/ 	.byte	0x02, 0x4a
	.zero		1
	.zero		1


	//----- nvinfo : EIATTR_EXIT_INSTR_OFFSETS
	.align		4
        /*0058*/ 	.byte	0x04, 0x1c
        /*005a*/ 	.short	(.L_19 - .L_18)


	//   ....[0]....
.L_18:
        /*005c*/ 	.word	0x00000070


	//   ....[1]....
        /*0060*/ 	.word	0x000019a0


	//----- nvinfo : EIATTR_CRS_STACK_SIZE
	.align		4
.L_19:
        /*0064*/ 	.byte	0x04, 0x1e
        /*0066*/ 	.short	(.L_21 - .L_20)
.L_20:
        /*0068*/ 	.word	0x00000000


	//----- nvinfo : EIATTR_CBANK_PARAM_SIZE
	.align		4
.L_21:
        /*006c*/ 	.byte	0x03, 0x19
        /*006e*/ 	.short	0x001c


	//----- nvinfo : EIATTR_PARAM_CBANK
	.align		4
        /*0070*/ 	.byte	0x04, 0x0a
        /*0072*/ 	.short	(.L_23 - .L_22)
	.align		4
.L_22:
        /*0074*/ 	.word	index@(.nv.constant0._Z11matchPointsP5PointS0_Pii)
        /*0078*/ 	.short	0x0380
        /*007a*/ 	.short	0x001c


	//----- nvinfo : EIATTR_SW_WAR
	.align		4
.L_23:
        /*007c*/ 	.byte	0x04, 0x36
        /*007e*/ 	.short	(.L_25 - .L_24)
.L_24:
        /*0080*/ 	.word	0x00000008
.L_25:


//--------------------- .nv.callgraph             --------------------------
	.section	.nv.callgraph,"",@"SHT_CUDA_CALLGRAPH"
	.align	4
	.sectionentsize	8
	.align		4
        /*0000*/ 	.word	0x00000000
	.align		4
        /*0004*/ 	.word	0xffffffff
	.align		4
        /*0008*/ 	.word	0x00000000
	.align		4
        /*000c*/ 	.word	0xfffffffe
	.align		4
        /*0010*/ 	.word	0x00000000
	.align		4
        /*0014*/ 	.word	0xfffffffd
	.align		4
        /*0018*/ 	.word	0x00000000
	.align		4
        /*001c*/ 	.word	0xfffffffc


//--------------------- .text._Z11matchPointsP5PointS0_Pii --------------------------
	.section	.text._Z11matchPointsP5PointS0_Pii,"ax",@progbits
	.align	128
        .global         _Z11matchPointsP5PointS0_Pii
        .type           _Z11matchPointsP5PointS0_Pii,@function
        .size           _Z11matchPointsP5PointS0_Pii,(.L_x_52 - _Z11matchPointsP5PointS0_Pii)
        .other          _Z11matchPointsP5PointS0_Pii,@"STO_CUDA_ENTRY STV_DEFAULT"
_Z11matchPointsP5PointS0_Pii:
.text._Z11matchPointsP5PointS0_Pii:
[----:B------:R-:W-:Y:S01]  /*0000*/  LDC R1, c[0x0][0x37c] ;  /* 0x0000df00ff017b82 */ /* 0x000fe20000000800 */
[----:B------:R-:W0:Y:S07]  /*0010*/  S2R R0, SR_TID.X ;  /* 0x0000000000007919 */ /* 0x000e2e0000002100 */
[----:B------:R-:W0:Y:S01]  /*0020*/  S2UR UR4, SR_CTAID.X ;  /* 0x00000000000479c3 */ /* 0x000e220000002500 */
[----:B------:R-:W1:Y:S07]  /*0030*/  LDCU UR10, c[0x0][0x398] ;  /* 0x00007300ff0a77ac */ /* 0x000e6e0008000800 */
[----:B------:R-:W0:Y:S02]  /*0040*/  LDC R9, c[0x0][0x360] ;  /* 0x0000d800ff097b82 */ /* 0x000e240000000800 */
[----:B0-----:R-:W-:-:S05]  /*0050*/  IMAD R9, R9, UR4, R0 ;  /* 0x0000000409097c24 */ /* 0x001fca000f8e0200 */
[----:B-1----:R-:W-:-:S13]  /*0060*/  ISETP.GE.AND P0, PT, R9, UR10, PT ;  /* 0x0000000a09007c0c */ /* 0x002fda000bf06270 */
[----:B------:R-:W-:Y:S05]  /*0070*/  @P0 EXIT ;  /* 0x000000000000094d */ /* 0x000fea0003800000 */
[----:B------:R-:W-:Y:S01]  /*0080*/  UISETP.GE.AND UP0, UPT, UR10, 0x1, UPT ;  /* 0x000000010a00788c */ /* 0x000fe2000bf06270 */
[----:B------:R-:W-:Y:S01]  /*0090*/  MOV R15, 0xffffffff ;  /* 0xffffffff000f7802 */ /* 0x000fe20000000f00 */
[----:B------:R-:W0:Y:S07]  /*00a0*/  LDCU.64 UR8, c[0x0][0x358] ;  /* 0x00006b00ff0877ac */ /* 0x000e2e0008000a00 */
[----:B------:R-:W-:Y:S05]  /*00b0*/  BRA.U !UP0, `(.L_x_0) ;  /* 0x00000019082c7547 */ /* 0x000fea000b800000 */
[----:B------:R-:W1:Y:S02]  /*00c0*/  LDC.64 R2, c[0x0][0x380] ;  /* 0x0000e000ff027b82 */ /* 0x000e640000000a00 */
[----:B-1----:R-:W-:-:S05]  /*00d0*/  IMAD.WIDE R2, R9, 0x8, R2 ;  /* 0x0000000809027825 */ /* 0x002fca00078e0202 */
[----:B0-----:R0:W5:Y:S04]  /*00e0*/  LDG.E R8, desc[UR8][R2.64] ;  /* 0x0000000802087981 */ /* 0x001168000c1e1900 */
[----:B------:R0:W5:Y:S01]  /*00f0*/  LDG.E R7, desc[UR8][R2.64+0x4] ;  /* 0x0000040802077981 */ /* 0x000162000c1e1900 */
[----:B------:R-:W-:Y:S01]  /*0100*/  UISETP.GE.U32.AND UP0, UPT, UR10, 0x8, UPT ;  /* 0x000000080a00788c */ /* 0x000fe2000bf06070 */
[----:B------:R-:W-:Y:S01]  /*0110*/  HFMA2 R6, -RZ, RZ, 0, 0 ;  /* 0x00000000ff067431 */ /* 0x000fe200000001ff */
[----:B------:R-:W-:Y:S01]  /*0120*/  MOV R17, 0x7f7fffff ;  /* 0x7f7fffff00117802 */ /* 0x000fe20000000f00 */
[----:B------:R-:W-:Y:S01]  /*0130*/  ULOP3.LUT UR6, UR10, 0x7, URZ, 0xc0, !UPT ;  /* 0x000000070a067892 */ /* 0x000fe2000f8ec0ff */
[----:B------:R-:W-:-:S05]  /*0140*/  MOV R15, 0xffffffff ;  /* 0xffffffff000f7802 */ /* 0x000fca0000000f00 */
[----:B0-----:R-:W-:Y:S06]  /*0150*/  BRA.U !UP0, `(.L_x_1) ;  /* 0x0000000d081c7547 */ /* 0x001fec000b800000 */
[----:B------:R-:W0:Y:S01]  /*0160*/  LDCU.64 UR4, c[0x0][0x388] ;  /* 0x00007100ff0477ac */ /* 0x000e220008000a00 */
[----:B------:R-:W-:Y:S02]  /*0170*/  MOV R17, 0x7f7fffff ;  /* 0x7f7fffff00117802 */ /* 0x000fe40000000f00 */
[----:B------:R-:W-:Y:S01]  /*0180*/  MOV R15, 0xffffffff ;  /* 0xffffffff000f7802 */ /* 0x000fe20000000f00 */
[----:B------:R-:W-:Y:S01]  /*0190*/  ULOP3.LUT UR7, UR10, 0x7ffffff8, URZ, 0xc0, !UPT ;  /* 0x7ffffff80a077892 */ /* 0x000fe2000f8ec0ff */
[----:B------:R-:W-:-:S05]  /*01a0*/  MOV R11, RZ ;  /* 0x000000ff000b7202 */ /* 0x000fca0000000f00 */
[----:B------:R-:W-:Y:S01]  /*01b0*/  MOV R6, UR7 ;  /* 0x0000000700067c02 */ /* 0x000fe20008000f00 */
[----:B0-----:R-:W-:-:S04]  /*01c0*/  UIADD3 UR4, UP0, UPT, UR4, 0x20, URZ ;  /* 0x0000002004047890 */ /* 0x001fc8000ff1e0ff */
[----:B------:R-:W-:Y:S02]  /*01d0*/  UIADD3.X UR5, UPT, UPT, URZ, UR5, URZ, UP0, !UPT ;  /* 0x00000005ff057290 */ /* 0x000fe400087fe4ff */
[----:B------:R-:W-:-:S04]  /*01e0*/  MOV R2, UR4 ;  /* 0x0000000400027c02 */ /* 0x000fc80008000f00 */
[----:B------:R-:W-:-:S07]  /*01f0*/  MOV R3, UR5 ;  /* 0x0000000500037c02 */ /* 0x000fce0008000f00 */
.L_x_26:
[----:B------:R-:W2:Y:S04]  /*0200*/  LDG.E R0, desc[UR8][R2.64+-0x1c] ;  /* 0xffffe40802007981 */ /* 0x000ea8000c1e1900 */
[----:B------:R-:W3:Y:S01]  /*0210*/  LDG.E R5, desc[UR8][R2.64+-0x20] ;  /* 0xffffe00802057981 */ /* 0x000ee2000c1e1900 */
[----:B------:R-:W-:Y:S01]  /*0220*/  BSSY.RECONVERGENT B0, `(.L_x_2) ;  /* 0x0000011000007945 */ /* 0x000fe20003800200 */
[----:B--2--5:R-:W-:Y:S01]  /*0230*/  FADD R0, R7, -R0 ;  /* 0x8000000007007221 */ /* 0x024fe20000000000 */
[----:B---3--:R-:W-:-:S03]  /*0240*/  FADD R5, R8, -R5 ;  /* 0x8000000508057221 */ /* 0x008fc60000000000 */
[----:B------:R-:W-:-:S04]  /*0250*/  FMUL R0, R0, R0 ;  /* 0x0000000000007220 */ /* 0x000fc80000400000 */
[----:B------:R-:W-:-:S04]  /*0260*/  FFMA R5, R5, R5, R0 ;  /* 0x0000000505057223 */ /* 0x000fc80000000000 */
[----:B------:R0:W1:Y:S01]  /*0270*/  MUFU.RSQ R4, R5 ;  /* 0x0000000500047308 */ /* 0x0000620000001400 */
[----:B------:R-:W-:-:S04]  /*0280*/  IADD3 R0, PT, PT, R5, -0xd000000, RZ ;  /* 0xf300000005007810 */ /* 0x000fc80007ffe0ff */
[----:B------:R-:W-:-:S13]  /*0290*/  ISETP.GT.U32.AND P0, PT, R0, 0x727fffff, PT ;  /* 0x727fffff0000780c */ /* 0x000fda0003f04070 */
[----:B01----:R-:W-:Y:S05]  /*02a0*/  @!P0 BRA `(.L_x_3) ;  /* 0x0000000000108947 */ /* 0x003fea0003800000 */
[----:B------:R-:W-:Y:S02]  /*02b0*/  MOV R0, R5 ;  /* 0x0000000500007202 */ /* 0x000fe40000000f00 */
[----:B------:R-:W-:-:S07]  /*02c0*/  MOV R4, 0x2e0 ;  /* 0x000002e000047802 */ /* 0x000fce0000000f00 */
[----:B------:R-:W-:Y:S05]  /*02d0*/  CALL.REL.NOINC `($__internal_0_$__cuda_sm20_sqrt_rn_f32_slowpath) ;  /* 0x0000001400b47944 */ /* 0x000fea0003c00000 */
[----:B------:R-:W-:Y:S05]  /*02e0*/  BRA `(.L_x_4) ;  /* 0x0000000000107947 */ /* 0x000fea0003800000 */
.L_x_3:
[----:B------:R-:W-:Y:S01]  /*02f0*/  FMUL.FTZ R12, R5, R4 ;  /* 0x00000004050c7220 */ /* 0x000fe20000410000 */
[----:B------:R-:W-:-:S03]  /*0300*/  FMUL.FTZ R0, R4, 0.5 ;  /* 0x3f00000004007820 */ /* 0x000fc60000410000 */
[----:B------:R-:W-:-:S04]  /*0310*/  FFMA R5, -R12, R12, R5 ;  /* 0x0000000c0c057223 */ /* 0x000fc80000000105 */
[----:B------:R-:W-:-:S07]  /*0320*/  FFMA R12, R5, R0, R12 ;  /* 0x00000000050c7223 */ /* 0x000fce000000000c */
.L_x_4:
[----:B------:R-:W-:Y:S05]  /*0330*/  BSYNC.RECONVERGENT B0 ;  /* 0x0000000000007941 */ /* 0x000fea0003800200 */
.L_x_2:
[----:B------:R-:W2:Y:S04]  /*0340*/  LDG.E R0, desc[UR8][R2.64+-0x14] ;  /* 0xffffec0802007981 */ /* 0x000ea8000c1e1900 */
[----:B------:R-:W3:Y:S01]  /*0350*/  LDG.E R5, desc[UR8][R2.64+-0x18] ;  /* 0xffffe80802057981 */ /* 0x000ee2000c1e1900 */
[CC--:B------:R-:W-:Y:S01]  /*0360*/  FSETP.GEU.AND P0, PT, R12.reuse, R17.reuse, PT ;  /* 0x000000110c00720b */ /* 0x0c0fe20003f0e000 */
[----:B------:R-:W-:Y:S03]  /*0370*/  BSSY.RECONVERGENT B0, `(.L_x_5) ;  /* 0x0000013000007945 */ /* 0x000fe60003800200 */
[----:B------:R-:W-:Y:S02]  /*0380*/  FSEL R17, R12, R17, !P0 ;  /* 0x000000110c117208 */ /* 0x000fe40004000000 */
[----:B------:R-:W-:Y:S01]  /*0390*/  SEL R15, R11, R15, !P0 ;  /* 0x0000000f0b0f7207 */ /* 0x000fe20004000000 */
[----:B--2---:R-:W-:Y:S01]  /*03a0*/  FADD R0, R7, -R0 ;  /* 0x8000000007007221 */ /* 0x004fe20000000000 */
        /* <DEDUP_REMOVED lines=11> */
.L_x_6:
[----:B------:R-:W-:Y:S01]  /*0460*/  FMUL.FTZ R12, R5, R4 ;  /* 0x00000004050c7220 */ /* 0x000fe20000410000 */
[----:B------:R-:W-:-:S03]  /*0470*/  FMUL.FTZ R0, R4, 0.5 ;  /* 0x3f00000004007820 */ /* 0x000fc60000410000 */
[----:B------:R-:W-:-:S04]  /*0480*/  FFMA R5, -R12, R12, R5 ;  /* 0x0000000c0c057223 */ /* 0x000fc80000000105 */
[----:B------:R-:W-:-:S07]  /*0490*/  FFMA R12, R5, R0, R12 ;  /* 0x00000000050c7223 */ /* 0x000fce000000000c */
.L_x_7:
[----:B------:R-:W-:Y:S05]  /*04a0*/  BSYNC.RECONVERGENT B0 ;  /* 0x0000000000007941 */ /* 0x000fea0003800200 */
.L_x_5:
[----:B------:R-:W2:Y:S04]  /*04b0*/  LDG.E R0, desc[UR8][R2.64+-0xc] ;  /* 0xfffff40802007981 */ /* 0x000ea8000c1e1900 */
[----:B------:R-:W3:Y:S01]  /*04c0*/  LDG.E R5, desc[UR8][R2.64+-0x10] ;  /* 0xfffff00802057981 */ /* 0x000ee2000c1e1900 */
[CC--:B------:R-:W-:Y:S01]  /*04d0*/  FSETP.GEU.AND P0, PT, R12.reuse, R17.reuse, PT ;  /* 0x000000110c00720b */ /* 0x0c0fe20003f0e000 */
[----:B------:R-:W-:Y:S03]  /*04e0*/  BSSY.RECONVERGENT B0, `(.L_x_8) ;  /* 0x0000013000007945 */ /* 0x000fe60003800200 */
[----:B------:R-:W-:-:S09]  /*04f0*/  FSEL R17, R12, R17, !P0 ;  /* 0x000000110c117208 */ /* 0x000fd20004000000 */
[----:B------:R-:W-:Y:S01]  /*0500*/  @!P0 IADD3 R15, PT, PT, R11, 0x1, RZ ;  /* 0x000000010b0f8810 */ /* 0x000fe20007ffe0ff */
        /* <DEDUP_REMOVED lines=12> */
.L_x_9:
[----:B------:R-:W-:Y:S01]  /*05d0*/  FMUL.FTZ R12, R5, R4 ;  /* 0x00000004050c7220 */ /* 0x000fe20000410000 */
[----:B------:R-:W-:-:S03]  /*05e0*/  FMUL.FTZ R0, R4, 0.5 ;  /* 0x3f00000004007820 */ /* 0x000fc60000410000 */
[----:B------:R-:W-:-:S04]  /*05f0*/  FFMA R5, -R12, R12, R5 ;  /* 0x0000000c0c057223 */ /* 0x000fc80000000105 */
[----:B------:R-:W-:-:S07]  /*0600*/  FFMA R12, R5, R0, R12 ;  /* 0x00000000050c7223 */ /* 0x000fce000000000c */
.L_x_10:
[----:B------:R-:W-:Y:S05]  /*0610*/  BSYNC.RECONVERGENT B0 ;  /* 0x0000000000007941 */ /* 0x000fea0003800200 */
.L_x_8:
        /* <DEDUP_REMOVED lines=18> */
.L_x_12:
[----:B------:R-:W-:Y:S01]  /*0740*/  FMUL.FTZ R12, R5, R4 ;  /* 0x00000004050c7220 */ /* 0x000fe20000410000 */
[----:B------:R-:W-:-:S03]  /*0750*/  FMUL.FTZ R0, R4, 0.5 ;  /* 0x3f00000004007820 */ /* 0x000fc60000410000 */
[----:B------:R-:W-:-:S04]  /*0760*/  FFMA R5, -R12, R12, R5 ;  /* 0x0000000c0c057223 */ /* 0x000fc80000000105 */
[----:B------:R-:W-:-:S07]  /*0770*/  FFMA R12, R5, R0, R12 ;  /* 0x00000000050c7223 */ /* 0x000fce000000000c */
.L_x_13:
[----:B------:R-:W-:Y:S05]  /*0780*/  BSYNC.RECONVERGENT B0 ;  /* 0x0000000000007941 */ /* 0x000fea0003800200 */
.L_x_11:
        /* <DEDUP_REMOVED lines=18> */
.L_x_15:
[----:B------:R-:W-:Y:S01]  /*08b0*/  FMUL.FTZ R12, R5, R4 ;  /* 0x00000004050c7220 */ /* 0x000fe20000410000 */
[----:B------:R-:W-:-:S03]  /*08c0*/  FMUL.FTZ R0, R4, 0.5 ;  /* 0x3f00000004007820 */ /* 0x000fc60000410000 */
[----:B------:R-:W-:-:S04]  /*08d0*/  FFMA R5, -R12, R12, R5 ;  /* 0x0000000c0c057223 */ /* 0x000fc80000000105 */
[----:B------:R-:W-:-:S07]  /*08e0*/  FFMA R12, R5, R0, R12 ;  /* 0x00000000050c7223 */ /* 0x000fce000000000c */
.L_x_16:
[----:B------:R-:W-:Y:S05]  /*08f0*/  BSYNC.RECONVERGENT B0 ;  /* 0x0000000000007941 */ /* 0x000fea0003800200 */
.L_x_14:
        /* <DEDUP_REMOVED lines=18> */
.L_x_18:
[----:B------:R-:W-:Y:S01]  /*0a20*/  FMUL.FTZ R12, R5, R4 ;  /* 0x00000004050c7220 */ /* 0x000fe20000410000 */
[----:B------:R-:W-:-:S03]  /*0a30*/  FMUL.FTZ R0, R4, 0.5 ;  /* 0x3f00000004007820 */ /* 0x000fc60000410000 */
[----:B------:R-:W-:-:S04]  /*0a40*/  FFMA R5, -R12, R12, R5 ;  /* 0x0000000c0c057223 */ /* 0x000fc80000000105 */
[----:B------:R-:W-:-:S07]  /*0a50*/  FFMA R12, R5, R0, R12 ;  /* 0x00000000050c7223 */ /* 0x000fce000000000c */
.L_x_19:
[----:B------:R-:W-:Y:S05]  /*0a60*/  BSYNC.RECONVERGENT B0 ;  /* 0x0000000000007941 */ /* 0x000fea0003800200 */
.L_x_17:
        /* <DEDUP_REMOVED lines=18> */
.L_x_21:
[----:B------:R-:W-:Y:S01]  /*0b90*/  FMUL.FTZ R12, R5, R4 ;  /* 0x00000004050c7220 */ /* 0x000fe20000410000 */
[----:B------:R-:W-:-:S03]  /*0ba0*/  FMUL.FTZ R0, R4, 0.5 ;  /* 0x3f00000004007820 */ /* 0x000fc60000410000 */
[----:B------:R-:W-:-:S04]  /*0bb0*/  FFMA R5, -R12, R12, R5 ;  /* 0x0000000c0c057223 */ /* 0x000fc80000000105 */
[----:B------:R-:W-:-:S07]  /*0bc0*/  FFMA R12, R5, R0, R12 ;  /* 0x00000000050c7223 */ /* 0x000fce000000000c */
.L_x_22:
[----:B------:R-:W-:Y:S05]  /*0bd0*/  BSYNC.RECONVERGENT B0 ;  /* 0x0000000000007941 */ /* 0x000fea0003800200 */
.L_x_20:
        /* <DEDUP_REMOVED lines=18> */
.L_x_24:
[----:B------:R-:W-:Y:S01]  /*0d00*/  FMUL.FTZ R12, R5, R4 ;  /* 0x00000004050c7220 */ /* 0x000fe20000410000 */
[----:B------:R-:W-:-:S03]  /*0d10*/  FMUL.FTZ R0, R4, 0.5 ;  /* 0x3f00000004007820 */ /* 0x000fc60000410000 */
[----:B------:R-:W-:-:S04]  /*0d20*/  FFMA R5, -R12, R12, R5 ;  /* 0x0000000c0c057223 */ /* 0x000fc80000000105 */
[----:B------:R-:W-:-:S07]  /*0d30*/  FFMA R12, R5, R0, R12 ;  /* 0x00000000050c7223 */ /* 0x000fce000000000c */
.L_x_25:
[----:B------:R-:W-:Y:S05]  /*0d40*/  BSYNC.RECONVERGENT B0 ;  /* 0x0000000000007941 */ /* 0x000fea0003800200 */
.L_x_23:
[-C--:B------:R-:W-:Y:S02]  /*0d50*/  FSETP.GEU.AND P0, PT, R12, R17.reuse, PT ;  /* 0x000000110c00720b */ /* 0x080fe40003f0e000 */
[----:B------:R-:W-:Y:S02]  /*0d60*/  IADD3 R2, P2, PT, R2, 0x40, RZ ;  /* 0x0000004002027810 */ /* 0x000fe40007f5e0ff */
[----:B------:R-:W-:Y:S02]  /*0d70*/  FSEL R17, R12, R17, !P0 ;  /* 0x000000110c117208 */ /* 0x000fe40004000000 */
[----:B------:R-:W-:-:S07]  /*0d80*/  IADD3.X R3, PT, PT, RZ, R3, RZ, P2, !PT ;  /* 0x00000003ff037210 */ /* 0x000fce00017fe4ff */
[C---:B------:R-:W-:Y:S02]  /*0d90*/  @!P0 IADD3 R15, PT, PT, R11.reuse, 0x7, RZ ;  /* 0x000000070b0f8810 */ /* 0x040fe40007ffe0ff */
[----:B------:R-:W-:-:S04]  /*0da0*/  IADD3 R11, PT, PT, R11, 0x8, RZ ;  /* 0x000000080b0b7810 */ /* 0x000fc80007ffe0ff */
[----:B------:R-:W-:-:S13]  /*0db0*/  ISETP.NE.AND P1, PT, R11, R6, PT ;  /* 0x000000060b00720c */ /* 0x000fda0003f25270 */
[----:B------:R-:W-:Y:S05]  /*0dc0*/  @P1 BRA `(.L_x_26) ;  /* 0xfffffff4000c1947 */ /* 0x000fea000383ffff */
.L_x_1:
[----:B------:R-:W-:-:S09]  /*0dd0*/  UISETP.NE.AND UP0, UPT, UR6, URZ, UPT ;  /* 0x000000ff0600728c */ /* 0x000fd2000bf05270 */
[----:B------:R-:W-:Y:S05]  /*0de0*/  BRA.U !UP0, `(.L_x_0) ;  /* 0x0000000908e07547 */ /* 0x000fea000b800000 */
[----:B------:R-:W0:Y:S01]  /*0df0*/  LDCU UR4, c[0x0][0x398] ;  /* 0x00007300ff0477ac */ /* 0x000e220008000800 */
[----:B------:R-:W-:Y:S02]  /*0e00*/  UISETP.GE.U32.AND UP0, UPT, UR6, 0x4, UPT ;  /* 0x000000040600788c */ /* 0x000fe4000bf06070 */
[----:B0-----:R-:W-:-:S07]  /*0e10*/  ULOP3.LUT UR4, UR4, 0x3, URZ, 0xc0, !UPT ;  /* 0x0000000304047892 */ /* 0x001fce000f8ec0ff */
[----:B------:R-:W-:Y:S05]  /*0e20*/  BRA.U !UP0, `(.L_x_27) ;  /* 0x0000000508887547 */ /* 0x000fea000b800000 */
[----:B------:R-:W0:Y:S02]  /*0e30*/  LDC.64 R2, c[0x0][0x388] ;  /* 0x0000e200ff027b82 */ /* 0x000e240000000a00 */
[----:B0-----:R-:W-:-:S05]  /*0e40*/  IMAD.WIDE.U32 R2, R6, 0x8, R2 ;  /* 0x0000000806027825 */ /* 0x001fca00078e0002 */
        /* <DEDUP_REMOVED lines=15> */
.L_x_29:
[----:B------:R-:W-:Y:S01]  /*0f40*/  FMUL.FTZ R12, R5, R4 ;  /* 0x00000004050c7220 */ /* 0x000fe20000410000 */
[----:B------:R-:W-:-:S03]  /*0f50*/  FMUL.FTZ R0, R4, 0.5 ;  /* 0x3f00000004007820 */ /* 0x000fc60000410000 */
[----:B------:R-:W-:-:S04]  /*0f60*/  FFMA R5, -R12, R12, R5 ;  /* 0x0000000c0c057223 */ /* 0x000fc80000000105 */
[----:B------:R-:W-:-:S07]  /*0f70*/  FFMA R12, R5, R0, R12 ;  /* 0x00000000050c7223 */ /* 0x000fce000000000c */
.L_x_30:
[----:B------:R-:W-:Y:S05]  /*0f80*/  BSYNC.RECONVERGENT B0 ;  /* 0x0000000000007941 */ /* 0x000fea0003800200 */
.L_x_28:
[----:B------:R-:W2:Y:S04]  /*0f90*/  LDG.E R0, desc[UR8][R2.64+0xc] ;  /* 0x00000c0802007981 */ /* 0x000ea8000c1e1900 */
[----:B------:R-:W3:Y:S01]  /*0fa0*/  LDG.E R5, desc[UR8][R2.64+0x8] ;  /* 0x0000080802057981 */ /* 0x000ee2000c1e1900 */
[-C--:B------:R-:W-:Y:S01]  /*0fb0*/  FSETP.GEU.AND P0, PT, R12, R17.reuse, PT ;  /* 0x000000110c00720b */ /* 0x080fe20003f0e000 */
[----:B------:R-:W-:Y:S01]  /*0fc0*/  BSSY.RECONVERGENT B0, `(.L_x_31) ;  /* 0x0000014000007945 */ /* 0x000fe20003800200 */
[----:B------:R-:W-:Y:S02]  /*0fd0*/  IADD3 R11, PT, PT, R6, 0x1, RZ ;  /* 0x00000001060b7810 */ /* 0x000fe40007ffe0ff */
        /* <DEDUP_REMOVED lines=14> */
.L_x_32:
[----:B------:R-:W-:Y:S01]  /*10c0*/  FMUL.FTZ R12, R5, R4 ;  /* 0x00000004050c7220 */ /* 0x000fe20000410000 */
[----:B------:R-:W-:-:S03]  /*10d0*/  FMUL.FTZ R0, R4, 0.5 ;  /* 0x3f00000004007820 */ /* 0x000fc60000410000 */
[----:B------:R-:W-:-:S04]  /*10e0*/  FFMA R5, -R12, R12, R5 ;  /* 0x0000000c0c057223 */ /* 0x000fc80000000105 */
[----:B------:R-:W-:-:S07]  /*10f0*/  FFMA R12, R5, R0, R12 ;  /* 0x00000000050c7223 */ /* 0x000fce000000000c */
.L_x_33:
[----:B------:R-:W-:Y:S05]  /*1100*/  BSYNC.RECONVERGENT B0 ;  /* 0x0000000000007941 */ /* 0x000fea0003800200 */
.L_x_31:
[----:B------:R-:W2:Y:S04]  /*1110*/  LDG.E R0, desc[UR8][R2.64+0x14] ;  /* 0x0000140802007981 */ /* 0x000ea8000c1e1900 */
[----:B------:R-:W3:Y:S01]  /*1120*/  LDG.E R5, desc[UR8][R2.64+0x10] ;  /* 0x0000100802057981 */ /* 0x000ee2000c1e1900 */
[CC--:B------:R-:W-:Y:S01]  /*1130*/  FSETP.GEU.AND P0, PT, R12.reuse, R17.reuse, PT ;  /* 0x000000110c00720b */ /* 0x0c0fe20003f0e000 */
[----:B------:R-:W-:Y:S03]  /*1140*/  BSSY.RECONVERGENT B0, `(.L_x_34) ;  /* 0x0000014000007945 */ /* 0x000fe60003800200 */
[----:B------:R-:W-:Y:S02]  /*1150*/  SEL R11, R11, R18, !P0 ;  /* 0x000000120b0b7207 */ /* 0x000fe40004000000 */
[----:B------:R-:W-:-:S02]  /*1160*/  FSEL R17, R12, R17, !P0 ;  /* 0x000000110c117208 */ /* 0x000fc40004000000 */
[----:B------:R-:W-:Y:S01]  /*1170*/  IADD3 R18, PT, PT, R6, 0x2, RZ ;  /* 0x0000000206127810 */ /* 0x000fe20007ffe0ff */
        /* <DEDUP_REMOVED lines=12> */
.L_x_35:
[----:B------:R-:W-:Y:S01]  /*1240*/  FMUL.FTZ R12, R5, R4 ;  /* 0x00000004050c7220 */ /* 0x000fe20000410000 */
[----:B------:R-:W-:-:S03]  /*1250*/  FMUL.FTZ R0, R4, 0.5 ;  /* 0x3f00000004007820 */ /* 0x000fc60000410000 */
[----:B------:R-:W-:-:S04]  /*1260*/  FFMA R5, -R12, R12, R5 ;  /* 0x0000000c0c057223 */ /* 0x000fc80000000105 */
[----:B------:R-:W-:-:S07]  /*1270*/  FFMA R12, R5, R0, R12 ;  /* 0x00000000050c7223 */ /* 0x000fce000000000c */
.L_x_36:
[----:B------:R-:W-:Y:S05]  /*1280*/  BSYNC.RECONVERGENT B0 ;  /* 0x0000000000007941 */ /* 0x000fea0003800200 */
.L_x_34:
[----:B------:R-:W2:Y:S04]  /*1290*/  LDG.E R0, desc[UR8][R2.64+0x1c] ;  /* 0x00001c0802007981 */ /* 0x000ea8000c1e1900 */
[----:B------:R0:W3:Y:S01]  /*12a0*/  LDG.E R5, desc[UR8][R2.64+0x18] ;  /* 0x0000180802057981 */ /* 0x0000e2000c1e1900 */
[CC--:B------:R-:W-:Y:S01]  /*12b0*/  FSETP.GEU.AND P0, PT, R12.reuse, R17.reuse, PT ;  /* 0x000000110c00720b */ /* 0x0c0fe20003f0e000 */
[----:B------:R-:W-:Y:S03]  /*12c0*/  BSSY.RECONVERGENT B0, `(.L_x_37) ;  /* 0x0000014000007945 */ /* 0x000fe60003800200 */
[----:B------:R-:W-:Y:S02]  /*12d0*/  FSEL R17, R12, R17, !P0 ;  /* 0x000000110c117208 */ /* 0x000fe40004000000 */
[----:B------:R-:W-:-:S02]  /*12e0*/  SEL R11, R18, R11, !P0 ;  /* 0x0000000b120b7207 */ /* 0x000fc40004000000 */
[----:B0-----:R-:W-:Y:S01]  /*12f0*/  IADD3 R2, PT, PT, R6, 0x3, RZ ;  /* 0x0000000306027810 */ /* 0x001fe20007ffe0ff */
        /* <DEDUP_REMOVED lines=12> */
.L_x_38:
[----:B------:R-:W-:Y:S01]  /*13c0*/  FMUL.FTZ R12, R5, R4 ;  /* 0x00000004050c7220 */ /* 0x000fe20000410000 */
[----:B------:R-:W-:-:S03]  /*13d0*/  FMUL.FTZ R0, R4, 0.5 ;  /* 0x3f00000004007820 */ /* 0x000fc60000410000 */
[----:B------:R-:W-:-:S04]  /*13e0*/  FFMA R3, -R12, R12, R5 ;  /* 0x0000000c0c037223 */ /* 0x000fc80000000105 */
[----:B------:R-:W-:-:S07]  /*13f0*/  FFMA R12, R3, R0, R12 ;  /* 0x00000000030c7223 */ /* 0x000fce000000000c */
.L_x_39:
[----:B------:R-:W-:Y:S05]  /*1400*/  BSYNC.RECONVERGENT B0 ;  /* 0x0000000000007941 */ /* 0x000fea0003800200 */
.L_x_37:
[-C--:B------:R-:W-:Y:S02]  /*1410*/  FSETP.GEU.AND P0, PT, R12, R17.reuse, PT ;  /* 0x000000110c00720b */ /* 0x080fe40003f0e000 */
[----:B------:R-:W-:Y:S02]  /*1420*/  IADD3 R6, PT, PT, R6, 0x4, RZ ;  /* 0x0000000406067810 */ /* 0x000fe40007ffe0ff */
[----:B------:R-:W-:Y:S02]  /*1430*/  FSEL R17, R12, R17, !P0 ;  /* 0x000000110c117208 */ /* 0x000fe40004000000 */
[----:B------:R-:W-:-:S07]  /*1440*/  SEL R15, R2, R11, !P0 ;  /* 0x0000000b020f7207 */ /* 0x000fce0004000000 */
.L_x_27:
[----:B------:R-:W-:-:S09]  /*1450*/  UISETP.NE.AND UP0, UPT, UR4, URZ, UPT ;  /* 0x000000ff0400728c */ /* 0x000fd2000bf05270 */
[----:B------:R-:W-:Y:S05]  /*1460*/  BRA.U !UP0, `(.L_x_0) ;  /* 0x0000000508407547 */ /* 0x000fea000b800000 */
[----:B------:R-:W-:-:S09]  /*1470*/  UISETP.NE.AND UP0, UPT, UR4, 0x1, UPT ;  /* 0x000000010400788c */ /* 0x000fd2000bf05270 */
        /* <DEDUP_REMOVED lines=18> */
.L_x_42:
[----:B------:R-:W-:Y:S01]  /*15a0*/  FMUL.FTZ R12, R5, R4 ;  /* 0x00000004050c7220 */ /* 0x000fe20000410000 */
[----:B------:R-:W-:-:S03]  /*15b0*/  FMUL.FTZ R0, R4, 0.5 ;  /* 0x3f00000004007820 */ /* 0x000fc60000410000 */
[----:B------:R-:W-:-:S04]  /*15c0*/  FFMA R5, -R12, R12, R5 ;  /* 0x0000000c0c057223 */ /* 0x000fc80000000105 */
[----:B------:R-:W-:-:S07]  /*15d0*/  FFMA R12, R5, R0, R12 ;  /* 0x00000000050c7223 */ /* 0x000fce000000000c */
.L_x_43:
[----:B------:R-:W-:Y:S05]  /*15e0*/  BSYNC.RECONVERGENT B0 ;  /* 0x0000000000007941 */ /* 0x000fea0003800200 */
.L_x_41:
        /* <DEDUP_REMOVED lines=19> */
.L_x_45:
[----:B------:R-:W-:Y:S01]  /*1720*/  FMUL.FTZ R12, R5, R4 ;  /* 0x00000004050c7220 */ /* 0x000fe20000410000 */
[----:B------:R-:W-:-:S03]  /*1730*/  FMUL.FTZ R0, R4, 0.5 ;  /* 0x3f00000004007820 */ /* 0x000fc60000410000 */
[----:B------:R-:W-:-:S04]  /*1740*/  FFMA R3, -R12, R12, R5 ;  /* 0x0000000c0c037223 */ /* 0x000fc80000000105 */
[----:B------:R-:W-:-:S07]  /*1750*/  FFMA R12, R3, R0, R12 ;  /* 0x00000000030c7223 */ /* 0x000fce000000000c */
.L_x_46:
[----:B------:R-:W-:Y:S05]  /*1760*/  BSYNC.RECONVERGENT B0 ;  /* 0x0000000000007941 */ /* 0x000fea0003800200 */
.L_x_44:
[-C--:B------:R-:W-:Y:S02]  /*1770*/  FSETP.GEU.AND P0, PT, R12, R17.reuse, PT ;  /* 0x000000110c00720b */ /* 0x080fe40003f0e000 */
[----:B------:R-:W-:Y:S02]  /*1780*/  IADD3 R6, PT, PT, R6, 0x2, RZ ;  /* 0x0000000206067810 */ /* 0x000fe40007ffe0ff */
[----:B------:R-:W-:Y:S02]  /*1790*/  FSEL R17, R12, R17, !P0 ;  /* 0x000000110c117208 */ /* 0x000fe40004000000 */
[----:B------:R-:W-:-:S07]  /*17a0*/  SEL R15, R18, R15, !P0 ;  /* 0x0000000f120f7207 */ /* 0x000fce0004000000 */
.L_x_40:
[----:B------:R-:W0:Y:S02]  /*17b0*/  LDCU UR5, c[0x0][0x398] ;  /* 0x00007300ff0577ac */ /* 0x000e240008000800 */
[----:B0-----:R-:W-:-:S04]  /*17c0*/  ULOP3.LUT UR5, UR5, 0x1, URZ, 0xc0, !UPT ;  /* 0x0000000105057892 */ /* 0x001fc8000f8ec0ff */
[----:B------:R-:W-:-:S09]  /*17d0*/  UISETP.NE.U32.AND UP0, UPT, UR5, 0x1, UPT ;  /* 0x000000010500788c */ /* 0x000fd2000bf05070 */
[----:B------:R-:W-:Y:S05]  /*17e0*/  BRA.U UP0, `(.L_x_0) ;  /* 0x0000000100607547 */ /* 0x000fea000b800000 */
        /* <DEDUP_REMOVED lines=17> */
.L_x_48:
[----:B------:R-:W-:Y:S01]  /*1900*/  FMUL.FTZ R12, R5, R4 ;  /* 0x00000004050c7220 */ /* 0x000fe20000410000 */
[----:B------:R-:W-:-:S03]  /*1910*/  FMUL.FTZ R0, R4, 0.5 ;  /* 0x3f00000004007820 */ /* 0x000fc60000410000 */
[----:B------:R-:W-:-:S04]  /*1920*/  FFMA R3, -R12, R12, R5 ;  /* 0x0000000c0c037223 */ /* 0x000fc80000000105 */
[----:B------:R-:W-:-:S07]  /*1930*/  FFMA R12, R3, R0, R12 ;  /* 0x00000000030c7223 */ /* 0x000fce000000000c */
.L_x_49:
[----:B------:R-:W-:Y:S05]  /*1940*/  BSYNC.RECONVERGENT B0 ;  /* 0x0000000000007941 */ /* 0x000fea0003800200 */
.L_x_47:
[----:B------:R-:W-:-:S04]  /*1950*/  FSETP.GEU.AND P0, PT, R12, R17, PT ;  /* 0x000000110c00720b */ /* 0x000fc80003f0e000 */
[----:B------:R-:W-:-:S09]  /*1960*/  SEL R15, R6, R15, !P0 ;  /* 0x0000000f060f7207 */ /* 0x000fd20004000000 */
.L_x_0:
[----:B------:R-:W1:Y:S02]  /*1970*/  LDC.64 R2, c[0x0][0x390] ;  /* 0x0000e400ff027b82 */ /* 0x000e640000000a00 */
[----:B-1----:R-:W-:-:S05]  /*1980*/  IMAD.WIDE R2, R9, 0x4, R2 ;  /* 0x0000000409027825 */ /* 0x002fca00078e0202 */
[----:B0-----:R-:W-:Y:S01]  /*1990*/  STG.E desc[UR8][R2.64], R15 ;  /* 0x0000000f02007986 */ /* 0x001fe2000c101908 */
[----:B------:R-:W-:Y:S05]  /*19a0*/  EXIT ;  /* 0x000000000000794d */ /* 0x000fea0003800000 */
        .weak           $__internal_0_$__cuda_sm20_sqrt_rn_f32_slowpath
        .type           $__internal_0_$__cuda_sm20_sqrt_rn_f32_slowpath,@function
        .size           $__internal_0_$__cuda_sm20_sqrt_rn_f32_slowpath,(.L_x_52 - $__internal_0_$__cuda_sm20_sqrt_rn_f32_slowpath)
$__internal_0_$__cuda_sm20_sqrt_rn_f32_slowpath:
[----:B------:R-:W-:-:S13]  /*19b0*/  LOP3.LUT P0, RZ, R0, 0x7fffffff, RZ, 0xc0, !PT ;  /* 0x7fffffff00ff7812 */ /* 0x000fda000780c0ff */
[----:B------:R-:W-:Y:S01]  /*19c0*/  @!P0 MOV R12, R0 ;  /* 0x00000000000c8202 */ /* 0x000fe20000000f00 */
[----:B------:R-:W-:Y:S06]  /*19d0*/  @!P0 BRA `(.L_x_50) ;  /* 0x0000000000408947 */ /* 0x000fec0003800000 */
[----:B------:R-:W-:-:S13]  /*19e0*/  FSETP.GEU.FTZ.AND P0, PT, R0, RZ, PT ;  /* 0x000000ff0000720b */ /* 0x000fda0003f1e000 */
[----:B------:R-:W-:Y:S01]  /*19f0*/  @!P0 MOV R12, 0x7fffffff ;  /* 0x7fffffff000c8802 */ /* 0x000fe20000000f00 */
[----:B------:R-:W-:Y:S06]  /*1a00*/  @!P0 BRA `(.L_x_50) ;  /* 0x0000000000348947 */ /* 0x000fec0003800000 */
[----:B------:R-:W-:-:S13]  /*1a10*/  FSETP.GTU.FTZ.AND P0, PT, |R0|, +INF , PT ;  /* 0x7f8000000000780b */ /* 0x000fda0003f1c200 */
[----:B------:R-:W-:Y:S01]  /*1a20*/  @P0 FADD.FTZ R12, R0, 1 ;  /* 0x3f800000000c0421 */ /* 0x000fe20000010000 */
[----:B------:R-:W-:Y:S06]  /*1a30*/  @P0 BRA `(.L_x_50) ;  /* 0x0000000000280947 */ /* 0x000fec0003800000 */
[----:B------:R-:W-:-:S13]  /*1a40*/  FSETP.NEU.FTZ.AND P0, PT, |R0|, +INF , PT ;  /* 0x7f8000000000780b */ /* 0x000fda0003f1d200 */
[----:B------:R-:W-:-:S04]  /*1a50*/  @P0 FFMA R14, R0, 1.84467440737095516160e+19, RZ ;  /* 0x5f800000000e0823 */ /* 0x000fc800000000ff */
[----:B------:R-:W0:Y:S02]  /*1a60*/  @P0 MUFU.RSQ R13, R14 ;  /* 0x0000000e000d0308 */ /* 0x000e240000001400 */
[----:B0-----:R-:W-:Y:S01]  /*1a70*/  @P0 FMUL.FTZ R5, R14, R13 ;  /* 0x0000000d0e050220 */ /* 0x001fe20000410000 */
[----:B------:R-:W-:-:S03]  /*1a80*/  @P0 FMUL.FTZ R10, R13, 0.5 ;  /* 0x3f0000000d0a0820 */ /* 0x000fc60000410000 */
[----:B------:R-:W-:-:S04]  /*1a90*/  @P0 FADD.FTZ R12, -R5, -RZ ;  /* 0x800000ff050c0221 */ /* 0x000fc80000010100 */
[----:B------:R-:W-:Y:S01]  /*1aa0*/  @P0 FFMA R16, R5, R12, R14 ;  /* 0x0000000c05100223 */ /* 0x000fe2000000000e */
[----:B------:R-:W-:-:S03]  /*1ab0*/  @!P0 MOV R12, R0 ;  /* 0x00000000000c8202 */ /* 0x000fc60000000f00 */
[----:B------:R-:W-:-:S04]  /*1ac0*/  @P0 FFMA R10, R16, R10, R5 ;  /* 0x0000000a100a0223 */ /* 0x000fc80000000005 */
[----:B------:R-:W-:-:S07]  /*1ad0*/  @P0 FMUL.FTZ R12, R10, 2.3283064365386962891e-10 ;  /* 0x2f8000000a0c0820 */ /* 0x000fce0000410000 */
.L_x_50:
[----:B------:R-:W-:-:S04]  /*1ae0*/  HFMA2 R5, -RZ, RZ, 0, 0 ;  /* 0x00000000ff057431 */ /* 0x000fc800000001ff */
[----:B------:R-:W-:Y:S05]  /*1af0*/  RET.REL.NODEC R4 `(_Z11matchPointsP5PointS0_Pii) ;  /* 0xffffffe404407950 */ /* 0x000fea0003c3ffff */
.L_x_51:
[----:B------:R-:W-:-:S00]  /*1b00*/  BRA `(.L_x_51) ;  /* 0xfffffffc00fc7947 */ /* 0x000fc0000383ffff */
[----:B------:R-:W-:-:S00]  /*1b10*/  NOP ;  /* 0x0000000000007918 */ /* 0x000fc00000000000 */
        /* <DEDUP_REMOVED lines=14> */
.L_x_52:


//--------------------- .nv.shared.reserved.0     --------------------------
	.section	.nv.shared.reserved.0,"aw",@nobits
	.weak		__nv_reservedSMEM_offset_0_alias
	.size		__nv_reservedSMEM_offset_0_alias, 0, 64
	.other		__nv_reservedSMEM_offset_0_alias,@"STO_CUDA_RESERVED_SHARED STV_DEFAULT"
__nv_reservedSMEM_offset_0_alias:
	.zero		0
	.zero		64


//--------------------- .nv.constant0._Z11matchPointsP5PointS0_Pii --------------------------
	.section	.nv.constant0._Z11matchPointsP5PointS0_Pii,"a",@progbits
	.sectionflags	@""
	.align	4
.nv.constant0._Z11matchPointsP5PointS0_Pii:
	.zero		924


//--------------------- SYMBOLS --------------------------

	.type		.nv.reservedSmem.offset0,@object
	.size		.nv.reservedSmem.offset0,0x4
